//
// Generated by NVIDIA NVVM Compiler
//
// Compiler Build ID: CL-36424714
// Cuda compilation tools, release 13.0, V13.0.88
// Based on NVVM 20.0.0
//

.version 9.0
.target sm_100
.address_size 64

	// .globl	_Z12cudaMultiplyPiS_S_i

.visible .entry _Z12cudaMultiplyPiS_S_i(
	.param .u64 .ptr .align 1 _Z12cudaMultiplyPiS_S_i_param_0,
	.param .u64 .ptr .align 1 _Z12cudaMultiplyPiS_S_i_param_1,
	.param .u64 .ptr .align 1 _Z12cudaMultiplyPiS_S_i_param_2,
	.param .u32 _Z12cudaMultiplyPiS_S_i_param_3
)
{
	.reg .pred 	%p<7>;
	.reg .b32 	%r<46>;
	.reg .b64 	%rd<25>;

	ld.param.u64 	%rd4, [_Z12cudaMultiplyPiS_S_i_param_0];
	ld.param.u64 	%rd5, [_Z12cudaMultiplyPiS_S_i_param_1];
	ld.param.u64 	%rd6, [_Z12cudaMultiplyPiS_S_i_param_2];
	ld.param.u32 	%r12, [_Z12cudaMultiplyPiS_S_i_param_3];
	cvta.to.global.u64 	%rd1, %rd6;
	cvta.to.global.u64 	%rd2, %rd5;
	cvta.to.global.u64 	%rd3, %rd4;
	mov.u32 	%r13, %ctaid.x;
	mov.u32 	%r14, %ntid.x;
	mov.u32 	%r15, %tid.x;
	mad.lo.s32 	%r44, %r13, %r14, %r15;
	mov.u32 	%r16, %nctaid.x;
	mul.lo.s32 	%r2, %r14, %r16;
	setp.ge.s32 	%p1, %r44, %r12;
	@%p1 bra 	$L__BB0_7;
	add.s32 	%r17, %r44, %r2;
	max.s32 	%r18, %r12, %r17;
	setp.lt.s32 	%p2, %r17, %r12;
	selp.u32 	%r19, 1, 0, %p2;
	add.s32 	%r20, %r17, %r19;
	sub.s32 	%r21, %r18, %r20;
	div.u32 	%r22, %r21, %r2;
	add.s32 	%r3, %r22, %r19;
	and.b32  	%r23, %r3, 3;
	setp.eq.s32 	%p3, %r23, 3;
	@%p3 bra 	$L__BB0_4;
	add.s32 	%r24, %r3, 1;
	and.b32  	%r25, %r24, 3;
	neg.s32 	%r42, %r25;
$L__BB0_3:
	.pragma "nounroll";
	mul.wide.s32 	%rd7, %r44, 4;
	add.s64 	%rd8, %rd1, %rd7;
	add.s64 	%rd9, %rd2, %rd7;
	add.s64 	%rd10, %rd3, %rd7;
	ld.global.u32 	%r26, [%rd10];
	ld.global.u32 	%r27, [%rd9];
	mul.lo.s32 	%r28, %r27, %r26;
	st.global.u32 	[%rd8], %r28;
	add.s32 	%r44, %r44, %r2;
	add.s32 	%r42, %r42, 1;
	setp.ne.s32 	%p4, %r42, 0;
	@%p4 bra 	$L__BB0_3;
$L__BB0_4:
	setp.lt.u32 	%p5, %r3, 3;
	@%p5 bra 	$L__BB0_7;
	mul.wide.s32 	%rd15, %r2, 4;
	shl.b32 	%r41, %r2, 2;
$L__BB0_6:
	mul.wide.s32 	%rd11, %r44, 4;
	add.s64 	%rd12, %rd3, %rd11;
	ld.global.u32 	%r29, [%rd12];
	add.s64 	%rd13, %rd2, %rd11;
	ld.global.u32 	%r30, [%rd13];
	mul.lo.s32 	%r31, %r30, %r29;
	add.s64 	%rd14, %rd1, %rd11;
	st.global.u32 	[%rd14], %r31;
	add.s64 	%rd16, %rd12, %rd15;
	ld.global.u32 	%r32, [%rd16];
	add.s64 	%rd17, %rd13, %rd15;
	ld.global.u32 	%r33, [%rd17];
	mul.lo.s32 	%r34, %r33, %r32;
	add.s64 	%rd18, %rd14, %rd15;
	st.global.u32 	[%rd18], %r34;
	add.s64 	%rd19, %rd16, %rd15;
	ld.global.u32 	%r35, [%rd19];
	add.s64 	%rd20, %rd17, %rd15;
	ld.global.u32 	%r36, [%rd20];
	mul.lo.s32 	%r37, %r36, %r35;
	add.s64 	%rd21, %rd18, %rd15;
	st.global.u32 	[%rd21], %r37;
	add.s64 	%rd22, %rd19, %rd15;
	ld.global.u32 	%r38, [%rd22];
	add.s64 	%rd23, %rd20, %rd15;
	ld.global.u32 	%r39, [%rd23];
	mul.lo.s32 	%r40, %r39, %r38;
	add.s64 	%rd24, %rd21, %rd15;
	st.global.u32 	[%rd24], %r40;
	add.s32 	%r44, %r41, %r44;
	setp.lt.s32 	%p6, %r44, %r12;
	@%p6 bra 	$L__BB0_6;
$L__BB0_7:
	ret;

}


// ===== COMPILED SASS (sm_100) =====

	.target	sm_100

	.elftype	@"ET_EXEC"


//--------------------- .note.nv.tkinfo           --------------------------
	.section	.note.nv.tkinfo,"",@"SHT_NOTE"
	.sectionflags	@"SHF_NOTE_NV_TKINFO"
	.tkinfo
        /*0018*/ 	.word	0x00000002
        /*0030*/ 	.string	""
        /*0030*/ 	.string	"ptxas"
        /*0030*/ 	.string	"Cuda compilation tools, release 13.0, V13.0.88"
        /*0030*/ 	.string	"Build cuda_13.0.r13.0/compiler.36424714_0"
        /*0030*/ 	.string	"-arch sm_100 -m 64 "



//--------------------- .note.nv.cuinfo           --------------------------
	.section	.note.nv.cuinfo,"",@"SHT_NOTE"
	.sectionflags	@"SHF_NOTE_NV_CUINFO"
        /*0018*/ 	.short	0x0002
        /*001a*/ 	.short	0x0064
        /*001c*/ 	.short	0x0082
	.zero		2


//--------------------- .nv.info                  --------------------------
	.section	.nv.info,"",@"SHT_CUDA_INFO"
	.align	4


	//----- nvinfo : EIATTR_REGCOUNT
	.align		4
        /*0000*/ 	.byte	0x04, 0x2f
        /*0002*/ 	.short	(.L_1 - .L_0)
	.align		4
.L_0:
        /*0004*/ 	.word	index@(_Z12cudaMultiplyPiS_S_i)
        /*0008*/ 	.word	0x0000001a


	//----- nvinfo : EIATTR_FRAME_SIZE
	.align		4
.L_1:
        /*000c*/ 	.byte	0x04, 0x11
        /*000e*/ 	.short	(.L_3 - .L_2)
	.align		4
.L_2:
        /*0010*/ 	.word	index@(_Z12cudaMultiplyPiS_S_i)
        /*0014*/ 	.word	0x00000000


	//----- nvinfo : EIATTR_MIN_STACK_SIZE
	.align		4
.L_3:
        /*0018*/ 	.byte	0x04, 0x12
        /*001a*/ 	.short	(.L_5 - .L_4)
	.align		4
.L_4:
        /*001c*/ 	.word	index@(_Z12cudaMultiplyPiS_S_i)
        /*0020*/ 	.word	0x00000000
.L_5:


//--------------------- .nv.compat                --------------------------
	.section	.nv.compat,"",@"SHT_CUDA_COMPAT_INFO"
	.align	4
        /*0000*/ 	.byte	0x02, 0x09, 0x00, 0x00, 0x02, 0x02, 0x01, 0x00, 0x02, 0x05, 0x05, 0x00, 0x03, 0x07, 0x01, 0x01
        /*0010*/ 	.byte	0x02, 0x03, 0x00, 0x00, 0x02, 0x06, 0x01, 0x00, 0x04, 0x0b, 0x08, 0x00, 0x09, 0x00, 0x00, 0x00
        /*0020*/ 	.byte	0x00, 0x00, 0x00, 0x00


//--------------------- .nv.info._Z12cudaMultiplyPiS_S_i --------------------------
	.section	.nv.info._Z12cudaMultiplyPiS_S_i,"",@"SHT_CUDA_INFO"
	.sectionflags	@""
	.align	4


	//----- nvinfo : EIATTR_CUDA_API_VERSION
	.align		4
        /*0000*/ 	.byte	0x04, 0x37
        /*0002*/ 	.short	(.L_7 - .L_6)
.L_6:
        /*0004*/ 	.word	0x00000082


	//----- nvinfo : EIATTR_KPARAM_INFO
	.align		4
.L_7:
        /*0008*/ 	.byte	0x04, 0x17
        /*000a*/ 	.short	(.L_9 - .L_8)
.L_8:
        /*000c*/ 	.word	0x00000000
        /*0010*/ 	.short	0x0003
        /*0012*/ 	.short	0x0018
        /*0014*/ 	.byte	0x00, 0xf0, 0x11, 0x00


	//----- nvinfo : EIATTR_KPARAM_INFO
	.align		4
.L_9:
        /*0018*/ 	.byte	0x04, 0x17
        /*001a*/ 	.short	(.L_11 - .L_10)
.L_10:
        /*001c*/ 	.word	0x00000000
        /*0020*/ 	.short	0x0002
        /*0022*/ 	.short	0x0010
        /*0024*/ 	.byte	0x00, 0xf5, 0x21, 0x00


	//----- nvinfo : EIATTR_KPARAM_INFO
	.align		4
.L_11:
        /*0028*/ 	.byte	0x04, 0x17
        /*002a*/ 	.short	(.L_13 - .L_12)
.L_12:
        /*002c*/ 	.word	0x00000000
        /*0030*/ 	.short	0x0001
        /*0032*/ 	.short	0x0008
        /*0034*/ 	.byte	0x00, 0xf5, 0x21, 0x00


	//----- nvinfo : EIATTR_KPARAM_INFO
	.align		4
.L_13:
        /*0038*/ 	.byte	0x04, 0x17
        /*003a*/ 	.short	(.L_15 - .L_14)
.L_14:
        /*003c*/ 	.word	0x00000000
        /*0040*/ 	.short	0x0000
        /*0042*/ 	.short	0x0000
        /*0044*/ 	.byte	0x00, 0xf5, 0x21, 0x00


	//----- nvinfo : EIATTR_SPARSE_MMA_MASK
	.align		4
.L_15:
        /*0048*/ 	.byte	0x03, 0x50
        /*004a*/ 	.short	0x0000


	//----- nvinfo : EIATTR_MAXREG_COUNT
	.align		4
        /*004c*/ 	.byte	0x03, 0x1b
        /*004e*/ 	.short	0x00ff


	//----- nvinfo : EIATTR_MERCURY_ISA_VERSION
	.align		4
        /*0050*/ 	.byte	0x03, 0x5f
        /*0052*/ 	.short	0x0101


	//----- nvinfo : EIATTR_VRC_CTA_INIT_COUNT
	.align		4
        /*0054*/ 	.byte	0x02, 0x4a
	.zero		1
	.zero		1


	//----- nvinfo : EIATTR_EXIT_INSTR_OFFSETS
	.align		4
        /*0058*/ 	.byte	0x04, 0x1c
        /*005a*/ 	.short	(.L_17 - .L_16)


	//   ....[0]....
.L_16:
        /*005c*/ 	.word	0x00000090


	//   ....[1]....
        /*0060*/ 	.word	0x000003a0


	//   ....[2]....
        /*0064*/ 	.word	0x000005d0


	//----- nvinfo : EIATTR_CRS_STACK_SIZE
	.align		4
.L_17:
        /*0068*/ 	.byte	0x04, 0x1e
        /*006a*/ 	.short	(.L_19 - .L_18)
.L_18:
        /*006c*/ 	.word	0x00000000


	//----- nvinfo : EIATTR_CBANK_PARAM_SIZE
	.align		4
.L_19:
        /*0070*/ 	.byte	0x03, 0x19
        /*0072*/ 	.short	0x001c


	//----- nvinfo : EIATTR_PARAM_CBANK
	.align		4
        /*0074*/ 	.byte	0x04, 0x0a
        /*0076*/ 	.short	(.L_21 - .L_20)
	.align		4
.L_20:
        /*0078*/ 	.word	index@(.nv.constant0._Z12cudaMultiplyPiS_S_i)
        /*007c*/ 	.short	0x0380
        /*007e*/ 	.short	0x001c


	//----- nvinfo : EIATTR_SW_WAR
	.align		4
.L_21:
        /*0080*/ 	.byte	0x04, 0x36
        /*0082*/ 	.short	(.L_23 - .L_22)
.L_22:
        /*0084*/ 	.word	0x00000008
.L_23:


//--------------------- .nv.callgraph             --------------------------
	.section	.nv.callgraph,"",@"SHT_CUDA_CALLGRAPH"
	.align	4
	.sectionentsize	8
	.align		4
        /*0000*/ 	.word	0x00000000
	.align		4
        /*0004*/ 	.word	0xffffffff
	.align		4
        /*0008*/ 	.word	0x00000000
	.align		4
        /*000c*/ 	.word	0xfffffffe
	.align		4
        /*0010*/ 	.word	0x00000000
	.align		4
        /*0014*/ 	.word	0xfffffffd
	.align		4
        /*0018*/ 	.word	0x00000000
	.align		4
        /*001c*/ 	.word	0xfffffffc


//--------------------- .text._Z12cudaMultiplyPiS_S_i --------------------------
	.section	.text._Z12cudaMultiplyPiS_S_i,"ax",@progbits
	.align	128
        .global         _Z12cudaMultiplyPiS_S_i
        .type           _Z12cudaMultiplyPiS_S_i,@function
        .size           _Z12cudaMultiplyPiS_S_i,(.L_x_5 - _Z12cudaMultiplyPiS_S_i)
        .other          _Z12cudaMultiplyPiS_S_i,@"STO_CUDA_ENTRY STV_DEFAULT"
_Z12cudaMultiplyPiS_S_i:
.text._Z12cudaMultiplyPiS_S_i:
[----:B------:R-:W-:Y:S01]  /*0000*/  LDC R1, c[0x0][0x37c] ;  /* 0x0000df00ff017b82 */ /* 0x000fe20000000800 */
[----:B------:R-:W0:Y:S07]  /*0010*/  S2R R3, SR_TID.X ;  /* 0x0000000000037919 */ /* 0x000e2e0000002100 */
[----:B------:R-:W0:Y:S01]  /*0020*/  S2UR UR4, SR_CTAID.X ;  /* 0x00000000000479c3 */ /* 0x000e220000002500 */
[----:B------:R-:W1:Y:S07]  /*0030*/  LDCU UR6, c[0x0][0x398] ;  /* 0x00007300ff0677ac */ /* 0x000e6e0008000800 */
[----:B------:R-:W0:Y:S01]  /*0040*/  LDC R0, c[0x0][0x360] ;  /* 0x0000d800ff007b82 */ /* 0x000e220000000800 */
[----:B------:R-:W2:Y:S01]  /*0050*/  LDCU UR5, c[0x0][0x370] ;  /* 0x00006e00ff0577ac */ /* 0x000ea20008000800 */
[----:B0-----:R-:W-:-:S02]  /*0060*/  IMAD R3, R0, UR4, R3 ;  /* 0x0000000400037c24 */ /* 0x001fc4000f8e0203 */
[----:B--2---:R-:W-:-:S03]  /*0070*/  IMAD R0, R0, UR5, RZ ;  /* 0x0000000500007c24 */ /* 0x004fc6000f8e02ff */
[----:B-1----:R-:W-:-:S13]  /*0080*/  ISETP.GE.AND P0, PT, R3, UR6, PT ;  /* 0x0000000603007c0c */ /* 0x002fda000bf06270 */
[----:B------:R-:W-:Y:S05]  /*0090*/  @P0 EXIT ;  /* 0x000000000000094d */ /* 0x000fea0003800000 */
[----:B------:R-:W0:Y:S01]  /*00a0*/  I2F.U32.RP R8, R0 ;  /* 0x0000000000087306 */ /* 0x000e220000209000 */
[----:B------:R-:W-:Y:S01]  /*00b0*/  IADD3 R2, PT, PT, R0, R3, RZ ;  /* 0x0000000300027210 */ /* 0x000fe20007ffe0ff */
[----:B------:R-:W1:Y:S01]  /*00c0*/  LDCU.64 UR4, c[0x0][0x358] ;  /* 0x00006b00ff0477ac */ /* 0x000e620008000a00 */
[----:B------:R-:W-:Y:S01]  /*00d0*/  IADD3 R9, PT, PT, RZ, -R0, RZ ;  /* 0x80000000ff097210 */ /* 0x000fe20007ffe0ff */
[----:B------:R-:W-:Y:S01]  /*00e0*/  BSSY.RECONVERGENT B0, `(.L_x_0) ;  /* 0x000002b000007945 */ /* 0x000fe20003800200 */
[C---:B------:R-:W-:Y:S02]  /*00f0*/  ISETP.GE.AND P0, PT, R2.reuse, UR6, PT ;  /* 0x0000000602007c0c */ /* 0x040fe4000bf06270 */
[----:B------:R-:W-:Y:S02]  /*0100*/  VIMNMX R7, PT, PT, R2, UR6, !PT ;  /* 0x0000000602077c48 */ /* 0x000fe4000ffe0100 */
[----:B------:R-:W-:Y:S02]  /*0110*/  SEL R6, RZ, 0x1, P0 ;  /* 0x00000001ff067807 */ /* 0x000fe40000000000 */
[----:B------:R-:W-:-:S02]  /*0120*/  ISETP.NE.U32.AND P2, PT, R0, RZ, PT ;  /* 0x000000ff0000720c */ /* 0x000fc40003f45070 */
[----:B------:R-:W-:Y:S01]  /*0130*/  IADD3 R7, PT, PT, R7, -R2, -R6 ;  /* 0x8000000207077210 */ /* 0x000fe20007ffe806 */
[----:B0-----:R-:W0:Y:S02]  /*0140*/  MUFU.RCP R8, R8 ;  /* 0x0000000800087308 */ /* 0x001e240000001000 */
[----:B0-----:R-:W-:-:S06]  /*0150*/  IADD3 R4, PT, PT, R8, 0xffffffe, RZ ;  /* 0x0ffffffe08047810 */ /* 0x001fcc0007ffe0ff */
[----:B------:R0:W2:Y:S02]  /*0160*/  F2I.FTZ.U32.TRUNC.NTZ R5, R4 ;  /* 0x0000000400057305 */ /* 0x0000a4000021f000 */
[----:B0-----:R-:W-:Y:S02]  /*0170*/  HFMA2 R4, -RZ, RZ, 0, 0 ;  /* 0x00000000ff047431 */ /* 0x001fe400000001ff */
[----:B--2---:R-:W-:-:S04]  /*0180*/  IMAD R9, R9, R5, RZ ;  /* 0x0000000509097224 */ /* 0x004fc800078e02ff */
[----:B------:R-:W-:-:S06]  /*0190*/  IMAD.HI.U32 R8, R5, R9, R4 ;  /* 0x0000000905087227 */ /* 0x000fcc00078e0004 */
[----:B------:R-:W-:-:S05]  /*01a0*/  IMAD.HI.U32 R5, R8, R7, RZ ;  /* 0x0000000708057227 */ /* 0x000fca00078e00ff */
[----:B------:R-:W-:-:S05]  /*01b0*/  IADD3 R2, PT, PT, -R5, RZ, RZ ;  /* 0x000000ff05027210 */ /* 0x000fca0007ffe1ff */
[----:B------:R-:W-:-:S05]  /*01c0*/  IMAD R7, R0, R2, R7 ;  /* 0x0000000200077224 */ /* 0x000fca00078e0207 */
[----:B------:R-:W-:-:S13]  /*01d0*/  ISETP.GE.U32.AND P0, PT, R7, R0, PT ;  /* 0x000000000700720c */ /* 0x000fda0003f06070 */
[----:B------:R-:W-:Y:S02]  /*01e0*/  @P0 IADD3 R7, PT, PT, -R0, R7, RZ ;  /* 0x0000000700070210 */ /* 0x000fe40007ffe1ff */
[----:B------:R-:W-:Y:S02]  /*01f0*/  @P0 IADD3 R5, PT, PT, R5, 0x1, RZ ;  /* 0x0000000105050810 */ /* 0x000fe40007ffe0ff */
[----:B------:R-:W-:-:S13]  /*0200*/  ISETP.GE.U32.AND P1, PT, R7, R0, PT ;  /* 0x000000000700720c */ /* 0x000fda0003f26070 */
[----:B------:R-:W-:Y:S02]  /*0210*/  @P1 IADD3 R5, PT, PT, R5, 0x1, RZ ;  /* 0x0000000105051810 */ /* 0x000fe40007ffe0ff */
[----:B------:R-:W-:-:S04]  /*0220*/  @!P2 LOP3.LUT R5, RZ, R0, RZ, 0x33, !PT ;  /* 0x00000000ff05a212 */ /* 0x000fc800078e33ff */
[----:B------:R-:W-:-:S04]  /*0230*/  IADD3 R2, PT, PT, R6, R5, RZ ;  /* 0x0000000506027210 */ /* 0x000fc80007ffe0ff */
[C---:B------:R-:W-:Y:S02]  /*0240*/  LOP3.LUT R4, R2.reuse, 0x3, RZ, 0xc0, !PT ;  /* 0x0000000302047812 */ /* 0x040fe400078ec0ff */
[----:B------:R-:W-:Y:S02]  /*0250*/  ISETP.GE.U32.AND P1, PT, R2, 0x3, PT ;  /* 0x000000030200780c */ /* 0x000fe40003f26070 */
[----:B------:R-:W-:-:S13]  /*0260*/  ISETP.NE.AND P0, PT, R4, 0x3, PT ;  /* 0x000000030400780c */ /* 0x000fda0003f05270 */
[----:B-1----:R-:W-:Y:S05]  /*0270*/  @!P0 BRA `(.L_x_1) ;  /* 0x0000000000448947 */ /* 0x002fea0003800000 */
[----:B------:R-:W0:Y:S01]  /*0280*/  LDC.64 R4, c[0x0][0x390] ;  /* 0x0000e400ff047b82 */ /* 0x000e220000000a00 */
[----:B------:R-:W-:-:S04]  /*0290*/  IADD3 R2, PT, PT, R2, 0x1, RZ ;  /* 0x0000000102027810 */ /* 0x000fc80007ffe0ff */
[----:B------:R-:W-:-:S03]  /*02a0*/  LOP3.LUT R2, R2, 0x3, RZ, 0xc0, !PT ;  /* 0x0000000302027812 */ /* 0x000fc600078ec0ff */
[----:B------:R-:W1:Y:S01]  /*02b0*/  LDC.64 R6, c[0x0][0x380] ;  /* 0x0000e000ff067b82 */ /* 0x000e620000000a00 */
[----:B------:R-:W-:-:S07]  /*02c0*/  IADD3 R2, PT, PT, -R2, RZ, RZ ;  /* 0x000000ff02027210 */ /* 0x000fce0007ffe1ff */
[----:B------:R-:W2:Y:S02]  /*02d0*/  LDC.64 R8, c[0x0][0x388] ;  /* 0x0000e200ff087b82 */ /* 0x000ea40000000a00 */
.L_x_2:
[----:B--2---:R-:W-:-:S04]  /*02e0*/  IMAD.WIDE R12, R3, 0x4, R8 ;  /* 0x00000004030c7825 */ /* 0x004fc800078e0208 */
[C---:B-1----:R-:W-:Y:S02]  /*02f0*/  IMAD.WIDE R14, R3.reuse, 0x4, R6 ;  /* 0x00000004030e7825 */ /* 0x042fe400078e0206 */
[----:B------:R-:W2:Y:S04]  /*0300*/  LDG.E R13, desc[UR4][R12.64] ;  /* 0x000000040c0d7981 */ /* 0x000ea8000c1e1900 */
[----:B------:R-:W2:Y:S01]  /*0310*/  LDG.E R14, desc[UR4][R14.64] ;  /* 0x000000040e0e7981 */ /* 0x000ea2000c1e1900 */
[----:B0--3--:R-:W-:Y:S01]  /*0320*/  IMAD.WIDE R10, R3, 0x4, R4 ;  /* 0x00000004030a7825 */ /* 0x009fe200078e0204 */
[----:B------:R-:W-:Y:S02]  /*0330*/  IADD3 R2, PT, PT, R2, 0x1, RZ ;  /* 0x0000000102027810 */ /* 0x000fe40007ffe0ff */
[----:B------:R-:W-:-:S02]  /*0340*/  IADD3 R3, PT, PT, R0, R3, RZ ;  /* 0x0000000300037210 */ /* 0x000fc40007ffe0ff */
[----:B------:R-:W-:Y:S01]  /*0350*/  ISETP.NE.AND P0, PT, R2, RZ, PT ;  /* 0x000000ff0200720c */ /* 0x000fe20003f05270 */
[----:B--2---:R-:W-:-:S05]  /*0360*/  IMAD R17, R14, R13, RZ ;  /* 0x0000000d0e117224 */ /* 0x004fca00078e02ff */
[----:B------:R3:W-:Y:S07]  /*0370*/  STG.E desc[UR4][R10.64], R17 ;  /* 0x000000110a007986 */ /* 0x0007ee000c101904 */
[----:B------:R-:W-:Y:S05]  /*0380*/  @P0 BRA `(.L_x_2) ;  /* 0xfffffffc00d40947 */ /* 0x000fea000383ffff */
.L_x_1:
[----:B------:R-:W-:Y:S05]  /*0390*/  BSYNC.RECONVERGENT B0 ;  /* 0x0000000000007941 */ /* 0x000fea0003800200 */
.L_x_0:
[----:B------:R-:W-:Y:S05]  /*03a0*/  @!P1 EXIT ;  /* 0x000000000000994d */ /* 0x000fea0003800000 */
.L_x_3:
[----:B------:R-:W3:Y:S08]  /*03b0*/  LDC.64 R4, c[0x0][0x380] ;  /* 0x0000e000ff047b82 */ /* 0x000ef00000000a00 */
[----:B------:R-:W0:Y:S01]  /*03c0*/  LDC.64 R6, c[0x0][0x388] ;  /* 0x0000e200ff067b82 */ /* 0x000e220000000a00 */
[----:B---3--:R-:W-:-:S07]  /*03d0*/  IMAD.WIDE R10, R3, 0x4, R4 ;  /* 0x00000004030a7825 */ /* 0x008fce00078e0204 */
[----:B------:R-:W1:Y:S01]  /*03e0*/  LDC.64 R4, c[0x0][0x390] ;  /* 0x0000e400ff047b82 */ /* 0x000e620000000a00 */
[----:B--2---:R-:W2:Y:S01]  /*03f0*/  LDG.E R2, desc[UR4][R10.64] ;  /* 0x000000040a027981 */ /* 0x004ea2000c1e1900 */
[----:B0-----:R-:W-:-:S05]  /*0400*/  IMAD.WIDE R12, R3, 0x4, R6 ;  /* 0x00000004030c7825 */ /* 0x001fca00078e0206 */
[----:B------:R-:W2:Y:S01]  /*0410*/  LDG.E R7, desc[UR4][R12.64] ;  /* 0x000000040c077981 */ /* 0x000ea2000c1e1900 */
[----:B-1----:R-:W-:-:S04]  /*0420*/  IMAD.WIDE R16, R3, 0x4, R4 ;  /* 0x0000000403107825 */ /* 0x002fc800078e0204 */
[----:B------:R-:W-:-:S04]  /*0430*/  IMAD.WIDE R4, R0, 0x4, R10 ;  /* 0x0000000400047825 */ /* 0x000fc800078e020a */
[----:B--2---:R-:W-:Y:S02]  /*0440*/  IMAD R19, R2, R7, RZ ;  /* 0x0000000702137224 */ /* 0x004fe400078e02ff */
[----:B------:R-:W-:-:S03]  /*0450*/  IMAD.WIDE R6, R0, 0x4, R12 ;  /* 0x0000000400067825 */ /* 0x000fc600078e020c */
[----:B------:R0:W-:Y:S04]  /*0460*/  STG.E desc[UR4][R16.64], R19 ;  /* 0x0000001310007986 */ /* 0x0001e8000c101904 */
[----:B------:R-:W2:Y:S04]  /*0470*/  LDG.E R2, desc[UR4][R4.64] ;  /* 0x0000000404027981 */ /* 0x000ea8000c1e1900 */
[----:B------:R-:W2:Y:S01]  /*0480*/  LDG.E R15, desc[UR4][R6.64] ;  /* 0x00000004060f7981 */ /* 0x000ea2000c1e1900 */
[----:B------:R-:W-:-:S04]  /*0490*/  IMAD.WIDE R8, R0, 0x4, R16 ;  /* 0x0000000400087825 */ /* 0x000fc800078e0210 */
[----:B------:R-:W-:-:S04]  /*04a0*/  IMAD.WIDE R10, R0, 0x4, R4 ;  /* 0x00000004000a7825 */ /* 0x000fc800078e0204 */
[----:B------:R-:W-:-:S04]  /*04b0*/  IMAD.WIDE R12, R0, 0x4, R6 ;  /* 0x00000004000c7825 */ /* 0x000fc800078e0206 */
[----:B--2---:R-:W-:-:S05]  /*04c0*/  IMAD R21, R2, R15, RZ ;  /* 0x0000000f02157224 */ /* 0x004fca00078e02ff */
        /* <DEDUP_REMOVED lines=8> */
[----:B------:R-:W1:Y:S04]  /*0550*/  LDG.E R4, desc[UR4][R4.64] ;  /* 0x0000000404047981 */ /* 0x000e68000c1e1900 */
[----:B------:R-:W1:Y:S01]  /*0560*/  LDG.E R7, desc[UR4][R6.64] ;  /* 0x0000000406077981 */ /* 0x000e62000c1e1900 */
[C---:B0-----:R-:W-:Y:S01]  /*0570*/  IMAD.WIDE R16, R0.reuse, 0x4, R14 ;  /* 0x0000000400107825 */ /* 0x041fe200078e020e */
[----:B------:R-:W-:-:S04]  /*0580*/  LEA R3, R0, R3, 0x2 ;  /* 0x0000000300037211 */ /* 0x000fc800078e10ff */
[----:B------:R-:W-:Y:S01]  /*0590*/  ISETP.GE.AND P0, PT, R3, UR6, PT ;  /* 0x0000000603007c0c */ /* 0x000fe2000bf06270 */
[----:B-1----:R-:W-:-:S05]  /*05a0*/  IMAD R9, R4, R7, RZ ;  /* 0x0000000704097224 */ /* 0x002fca00078e02ff */
[----:B------:R2:W-:Y:S07]  /*05b0*/  STG.E desc[UR4][R16.64], R9 ;  /* 0x0000000910007986 */ /* 0x0005ee000c101904 */
[----:B------:R-:W-:Y:S05]  /*05c0*/  @!P0 BRA `(.L_x_3) ;  /* 0xfffffffc00788947 */ /* 0x000fea000383ffff */
[----:B------:R-:W-:Y:S05]  /*05d0*/  EXIT ;  /* 0x000000000000794d */ /* 0x000fea0003800000 */
.L_x_4:
[----:B------:R-:W-:-:S00]  /*05e0*/  BRA `(.L_x_4) ;  /* 0xfffffffc00fc7947 */ /* 0x000fc0000383ffff */
[----:B------:R-:W-:-:S00]  /*05f0*/  NOP ;  /* 0x0000000000007918 */ /* 0x000fc00000000000 */
        /* <DEDUP_REMOVED lines=8> */
.L_x_5:


//--------------------- .nv.shared.reserved.0     --------------------------
	.section	.nv.shared.reserved.0,"aw",@nobits
	.weak		__nv_reservedSMEM_offset_0_alias
	.size		__nv_reservedSMEM_offset_0_alias, 0, 64
	.other		__nv_reservedSMEM_offset_0_alias,@"STO_CUDA_RESERVED_SHARED STV_DEFAULT"
__nv_reservedSMEM_offset_0_alias:
	.zero		0
	.zero		64


//--------------------- .nv.constant0._Z12cudaMultiplyPiS_S_i --------------------------
	.section	.nv.constant0._Z12cudaMultiplyPiS_S_i,"a",@progbits
	.sectionflags	@""
	.align	4
.nv.constant0._Z12cudaMultiplyPiS_S_i:
	.zero		924


//--------------------- SYMBOLS --------------------------

	.type		.nv.reservedSmem.offset0,@object
	.size		.nv.reservedSmem.offset0,0x4
